//
// Generated by NVIDIA NVVM Compiler
//
// Compiler Build ID: CL-36424714
// Cuda compilation tools, release 13.0, V13.0.88
// Based on NVVM 20.0.0
//

.version 9.0
.target sm_100
.address_size 64

	// .globl	_Z15MatrixMulKernelPfS_S_i
// _ZZ15MatrixMulKernelPfS_S_iE3Mds has been demoted
// _ZZ15MatrixMulKernelPfS_S_iE3Nds has been demoted

.visible .entry _Z15MatrixMulKernelPfS_S_i(
	.param .u64 .ptr .align 1 _Z15MatrixMulKernelPfS_S_i_param_0,
	.param .u64 .ptr .align 1 _Z15MatrixMulKernelPfS_S_i_param_1,
	.param .u64 .ptr .align 1 _Z15MatrixMulKernelPfS_S_i_param_2,
	.param .u32 _Z15MatrixMulKernelPfS_S_i_param_3
)
{
	.reg .pred 	%p<8>;
	.reg .b32 	%r<77>;
	.reg .b32 	%f<116>;
	.reg .b64 	%rd<33>;
	// demoted variable
	.shared .align 4 .b8 _ZZ15MatrixMulKernelPfS_S_iE3Mds[80];
	// demoted variable
	.shared .align 4 .b8 _ZZ15MatrixMulKernelPfS_S_iE3Nds[80];
	ld.param.u64 	%rd5, [_Z15MatrixMulKernelPfS_S_i_param_2];
	ld.param.u32 	%r34, [_Z15MatrixMulKernelPfS_S_i_param_3];
	cvta.to.global.u64 	%rd1, %rd5;
	mov.u32 	%r35, %ctaid.x;
	mov.u32 	%r36, %ctaid.y;
	mov.u32 	%r1, %tid.x;
	mov.u32 	%r2, %tid.y;
	shl.b32 	%r37, %r36, 2;
	add.s32 	%r38, %r37, %r2;
	shl.b32 	%r4, %r35, 2;
	add.s32 	%r5, %r4, %r1;
	max.s32 	%r39, %r5, %r38;
	setp.ge.s32 	%p1, %r39, %r34;
	@%p1 bra 	$L__BB0_11;
	shr.u32 	%r6, %r34, 2;
	setp.lt.u32 	%p2, %r34, 4;
	mov.f32 	%f115, 0f00000000;
	@%p2 bra 	$L__BB0_10;
	mad.lo.s32 	%r7, %r34, %r38, %r1;
	mul.lo.s32 	%r41, %r2, 20;
	mov.u32 	%r42, _ZZ15MatrixMulKernelPfS_S_iE3Mds;
	add.s32 	%r8, %r42, %r41;
	shl.b32 	%r43, %r1, 2;
	add.s32 	%r9, %r8, %r43;
	mov.u32 	%r44, _ZZ15MatrixMulKernelPfS_S_iE3Nds;
	add.s32 	%r11, %r44, %r43;
	add.s32 	%r10, %r11, %r41;
	add.s32 	%r45, %r6, -1;
	setp.lt.u32 	%p3, %r45, 3;
	mov.f32 	%f115, 0f00000000;
	mov.b32 	%r76, 0;
	@%p3 bra 	$L__BB0_5;
	and.b32  	%r76, %r6, 536870908;
	neg.s32 	%r74, %r76;
	add.s32 	%r48, %r2, 12;
	mad.lo.s32 	%r49, %r34, %r48, %r1;
	add.s32 	%r72, %r49, %r4;
	add.s32 	%r50, %r2, 8;
	mad.lo.s32 	%r51, %r34, %r50, %r1;
	add.s32 	%r71, %r51, %r4;
	add.s32 	%r52, %r2, 4;
	mad.lo.s32 	%r53, %r34, %r52, %r1;
	add.s32 	%r70, %r53, %r4;
	mad.lo.s32 	%r54, %r2, %r34, %r1;
	add.s32 	%r69, %r54, %r4;
	mov.f32 	%f115, 0f00000000;
	mov.u32 	%r73, %r7;
$L__BB0_4:
	.pragma "nounroll";
	ld.param.u64 	%rd31, [_Z15MatrixMulKernelPfS_S_i_param_1];
	cvta.to.global.u64 	%rd6, %rd31;
	mul.wide.s32 	%rd7, %r73, 4;
	add.s64 	%rd8, %rd6, %rd7;
	ld.global.f32 	%f14, [%rd8];
	st.shared.f32 	[%r9], %f14;
	mul.wide.u32 	%rd9, %r69, 4;
	add.s64 	%rd10, %rd1, %rd9;
	ld.global.f32 	%f15, [%rd10];
	st.shared.f32 	[%r10], %f15;
	bar.sync 	0;
	ld.shared.f32 	%f16, [%r8];
	ld.shared.f32 	%f17, [%r11];
	fma.rn.f32 	%f18, %f16, %f17, %f115;
	ld.shared.f32 	%f19, [%r8+4];
	ld.shared.f32 	%f20, [%r11+20];
	fma.rn.f32 	%f21, %f19, %f20, %f18;
	ld.shared.f32 	%f22, [%r8+8];
	ld.shared.f32 	%f23, [%r11+40];
	fma.rn.f32 	%f24, %f22, %f23, %f21;
	ld.shared.f32 	%f25, [%r8+12];
	ld.shared.f32 	%f26, [%r11+60];
	fma.rn.f32 	%f27, %f25, %f26, %f24;
	bar.sync 	0;
	ld.global.f32 	%f28, [%rd8+16];
	st.shared.f32 	[%r9], %f28;
	mul.wide.u32 	%rd11, %r70, 4;
	add.s64 	%rd12, %rd1, %rd11;
	ld.global.f32 	%f29, [%rd12];
	st.shared.f32 	[%r10], %f29;
	bar.sync 	0;
	ld.shared.f32 	%f30, [%r8];
	ld.shared.f32 	%f31, [%r11];
	fma.rn.f32 	%f32, %f30, %f31, %f27;
	ld.shared.f32 	%f33, [%r8+4];
	ld.shared.f32 	%f34, [%r11+20];
	fma.rn.f32 	%f35, %f33, %f34, %f32;
	ld.shared.f32 	%f36, [%r8+8];
	ld.shared.f32 	%f37, [%r11+40];
	fma.rn.f32 	%f38, %f36, %f37, %f35;
	ld.shared.f32 	%f39, [%r8+12];
	ld.shared.f32 	%f40, [%r11+60];
	fma.rn.f32 	%f41, %f39, %f40, %f38;
	bar.sync 	0;
	ld.global.f32 	%f42, [%rd8+32];
	st.shared.f32 	[%r9], %f42;
	mul.wide.u32 	%rd13, %r71, 4;
	add.s64 	%rd14, %rd1, %rd13;
	ld.global.f32 	%f43, [%rd14];
	st.shared.f32 	[%r10], %f43;
	bar.sync 	0;
	ld.shared.f32 	%f44, [%r8];
	ld.shared.f32 	%f45, [%r11];
	fma.rn.f32 	%f46, %f44, %f45, %f41;
	ld.shared.f32 	%f47, [%r8+4];
	ld.shared.f32 	%f48, [%r11+20];
	fma.rn.f32 	%f49, %f47, %f48, %f46;
	ld.shared.f32 	%f50, [%r8+8];
	ld.shared.f32 	%f51, [%r11+40];
	fma.rn.f32 	%f52, %f50, %f51, %f49;
	ld.shared.f32 	%f53, [%r8+12];
	ld.shared.f32 	%f54, [%r11+60];
	fma.rn.f32 	%f55, %f53, %f54, %f52;
	bar.sync 	0;
	ld.global.f32 	%f56, [%rd8+48];
	st.shared.f32 	[%r9], %f56;
	mul.wide.u32 	%rd15, %r72, 4;
	add.s64 	%rd16, %rd1, %rd15;
	ld.global.f32 	%f57, [%rd16];
	st.shared.f32 	[%r10], %f57;
	bar.sync 	0;
	ld.shared.f32 	%f58, [%r8];
	ld.shared.f32 	%f59, [%r11];
	fma.rn.f32 	%f60, %f58, %f59, %f55;
	ld.shared.f32 	%f61, [%r8+4];
	ld.shared.f32 	%f62, [%r11+20];
	fma.rn.f32 	%f63, %f61, %f62, %f60;
	ld.shared.f32 	%f64, [%r8+8];
	ld.shared.f32 	%f65, [%r11+40];
	fma.rn.f32 	%f66, %f64, %f65, %f63;
	ld.shared.f32 	%f67, [%r8+12];
	ld.shared.f32 	%f68, [%r11+60];
	fma.rn.f32 	%f115, %f67, %f68, %f66;
	bar.sync 	0;
	add.s32 	%r74, %r74, 4;
	add.s32 	%r73, %r73, 16;
	shl.b32 	%r55, %r34, 4;
	add.s32 	%r72, %r72, %r55;
	add.s32 	%r71, %r71, %r55;
	add.s32 	%r70, %r70, %r55;
	add.s32 	%r69, %r69, %r55;
	setp.ne.s32 	%p4, %r74, 0;
	@%p4 bra 	$L__BB0_4;
$L__BB0_5:
	ld.param.u64 	%rd32, [_Z15MatrixMulKernelPfS_S_i_param_1];
	cvta.to.global.u64 	%rd2, %rd32;
	and.b32  	%r56, %r6, 3;
	setp.eq.s32 	%p5, %r56, 0;
	@%p5 bra 	$L__BB0_10;
	setp.eq.s32 	%p6, %r56, 1;
	@%p6 bra 	$L__BB0_8;
	shl.b32 	%r57, %r76, 2;
	add.s32 	%r58, %r7, %r57;
	mul.wide.s32 	%rd17, %r58, 4;
	add.s64 	%rd18, %rd2, %rd17;
	ld.global.f32 	%f70, [%rd18];
	st.shared.f32 	[%r9], %f70;
	add.s32 	%r59, %r57, %r2;
	mad.lo.s32 	%r60, %r59, %r34, %r5;
	mul.wide.u32 	%rd19, %r60, 4;
	add.s64 	%rd20, %rd1, %rd19;
	ld.global.f32 	%f71, [%rd20];
	st.shared.f32 	[%r10], %f71;
	bar.sync 	0;
	ld.shared.f32 	%f72, [%r8];
	ld.shared.f32 	%f73, [%r11];
	fma.rn.f32 	%f74, %f72, %f73, %f115;
	ld.shared.f32 	%f75, [%r8+4];
	ld.shared.f32 	%f76, [%r11+20];
	fma.rn.f32 	%f77, %f75, %f76, %f74;
	ld.shared.f32 	%f78, [%r8+8];
	ld.shared.f32 	%f79, [%r11+40];
	fma.rn.f32 	%f80, %f78, %f79, %f77;
	ld.shared.f32 	%f81, [%r8+12];
	ld.shared.f32 	%f82, [%r11+60];
	fma.rn.f32 	%f83, %f81, %f82, %f80;
	bar.sync 	0;
	ld.global.f32 	%f84, [%rd18+16];
	st.shared.f32 	[%r9], %f84;
	add.s32 	%r61, %r59, 4;
	mad.lo.s32 	%r62, %r61, %r34, %r5;
	mul.wide.u32 	%rd21, %r62, 4;
	add.s64 	%rd22, %rd1, %rd21;
	ld.global.f32 	%f85, [%rd22];
	st.shared.f32 	[%r10], %f85;
	bar.sync 	0;
	ld.shared.f32 	%f86, [%r8];
	ld.shared.f32 	%f87, [%r11];
	fma.rn.f32 	%f88, %f86, %f87, %f83;
	ld.shared.f32 	%f89, [%r8+4];
	ld.shared.f32 	%f90, [%r11+20];
	fma.rn.f32 	%f91, %f89, %f90, %f88;
	ld.shared.f32 	%f92, [%r8+8];
	ld.shared.f32 	%f93, [%r11+40];
	fma.rn.f32 	%f94, %f92, %f93, %f91;
	ld.shared.f32 	%f95, [%r8+12];
	ld.shared.f32 	%f96, [%r11+60];
	fma.rn.f32 	%f115, %f95, %f96, %f94;
	bar.sync 	0;
	add.s32 	%r76, %r76, 2;
$L__BB0_8:
	and.b32  	%r63, %r34, 4;
	setp.eq.s32 	%p7, %r63, 0;
	@%p7 bra 	$L__BB0_10;
	shl.b32 	%r64, %r76, 2;
	add.s32 	%r65, %r7, %r64;
	mul.wide.s32 	%rd23, %r65, 4;
	add.s64 	%rd24, %rd2, %rd23;
	ld.global.f32 	%f97, [%rd24];
	st.shared.f32 	[%r9], %f97;
	add.s32 	%r66, %r64, %r2;
	mad.lo.s32 	%r67, %r66, %r34, %r5;
	mul.wide.u32 	%rd25, %r67, 4;
	add.s64 	%rd26, %rd1, %rd25;
	ld.global.f32 	%f98, [%rd26];
	st.shared.f32 	[%r10], %f98;
	bar.sync 	0;
	ld.shared.f32 	%f99, [%r8];
	ld.shared.f32 	%f100, [%r11];
	fma.rn.f32 	%f101, %f99, %f100, %f115;
	ld.shared.f32 	%f102, [%r8+4];
	ld.shared.f32 	%f103, [%r11+20];
	fma.rn.f32 	%f104, %f102, %f103, %f101;
	ld.shared.f32 	%f105, [%r8+8];
	ld.shared.f32 	%f106, [%r11+40];
	fma.rn.f32 	%f107, %f105, %f106, %f104;
	ld.shared.f32 	%f108, [%r8+12];
	ld.shared.f32 	%f109, [%r11+60];
	fma.rn.f32 	%f115, %f108, %f109, %f107;
	bar.sync 	0;
$L__BB0_10:
	ld.param.u64 	%rd30, [_Z15MatrixMulKernelPfS_S_i_param_0];
	mad.lo.s32 	%r68, %r34, %r38, %r5;
	cvta.to.global.u64 	%rd27, %rd30;
	mul.wide.u32 	%rd28, %r68, 4;
	add.s64 	%rd29, %rd27, %rd28;
	st.global.f32 	[%rd29], %f115;
$L__BB0_11:
	ret;

}


// ===== COMPILED SASS (sm_100) =====

	.target	sm_100

	.elftype	@"ET_EXEC"


//--------------------- .note.nv.tkinfo           --------------------------
	.section	.note.nv.tkinfo,"",@"SHT_NOTE"
	.sectionflags	@"SHF_NOTE_NV_TKINFO"
	.tkinfo
        /*0018*/ 	.word	0x00000002
        /*0030*/ 	.string	""
        /*0030*/ 	.string	"ptxas"
        /*0030*/ 	.string	"Cuda compilation tools, release 13.0, V13.0.88"
        /*0030*/ 	.string	"Build cuda_13.0.r13.0/compiler.36424714_0"
        /*0030*/ 	.string	"-arch sm_100 -m 64 "



//--------------------- .note.nv.cuinfo           --------------------------
	.section	.note.nv.cuinfo,"",@"SHT_NOTE"
	.sectionflags	@"SHF_NOTE_NV_CUINFO"
        /*0018*/ 	.short	0x0002
        /*001a*/ 	.short	0x0064
        /*001c*/ 	.short	0x0082
	.zero		2


//--------------------- .nv.info                  --------------------------
	.section	.nv.info,"",@"SHT_CUDA_INFO"
	.align	4


	//----- nvinfo : EIATTR_REGCOUNT
	.align		4
        /*0000*/ 	.byte	0x04, 0x2f
        /*0002*/ 	.short	(.L_1 - .L_0)
	.align		4
.L_0:
        /*0004*/ 	.word	index@(_Z15MatrixMulKernelPfS_S_i)
        /*0008*/ 	.word	0x00000020


	//----- nvinfo : EIATTR_FRAME_SIZE
	.align		4
.L_1:
        /*000c*/ 	.byte	0x04, 0x11
        /*000e*/ 	.short	(.L_3 - .L_2)
	.align		4
.L_2:
        /*0010*/ 	.word	index@(_Z15MatrixMulKernelPfS_S_i)
        /*0014*/ 	.word	0x00000000


	//----- nvinfo : EIATTR_MIN_STACK_SIZE
	.align		4
.L_3:
        /*0018*/ 	.byte	0x04, 0x12
        /*001a*/ 	.short	(.L_5 - .L_4)
	.align		4
.L_4:
        /*001c*/ 	.word	index@(_Z15MatrixMulKernelPfS_S_i)
        /*0020*/ 	.word	0x00000000
.L_5:


//--------------------- .nv.compat                --------------------------
	.section	.nv.compat,"",@"SHT_CUDA_COMPAT_INFO"
	.align	4
        /*0000*/ 	.byte	0x02, 0x09, 0x00, 0x00, 0x02, 0x02, 0x01, 0x00, 0x02, 0x05, 0x05, 0x00, 0x03, 0x07, 0x01, 0x01
        /*0010*/ 	.byte	0x02, 0x03, 0x00, 0x00, 0x02, 0x06, 0x01, 0x00, 0x04, 0x0b, 0x08, 0x00, 0x09, 0x00, 0x00, 0x00
        /*0020*/ 	.byte	0x00, 0x00, 0x00, 0x00


//--------------------- .nv.info._Z15MatrixMulKernelPfS_S_i --------------------------
	.section	.nv.info._Z15MatrixMulKernelPfS_S_i,"",@"SHT_CUDA_INFO"
	.sectionflags	@""
	.align	4


	//----- nvinfo : EIATTR_CUDA_API_VERSION
	.align		4
        /*0000*/ 	.byte	0x04, 0x37
        /*0002*/ 	.short	(.L_7 - .L_6)
.L_6:
        /*0004*/ 	.word	0x00000082


	//----- nvinfo : EIATTR_KPARAM_INFO
	.align		4
.L_7:
        /*0008*/ 	.byte	0x04, 0x17
        /*000a*/ 	.short	(.L_9 - .L_8)
.L_8:
        /*000c*/ 	.word	0x00000000
        /*0010*/ 	.short	0x0003
        /*0012*/ 	.short	0x0018
        /*0014*/ 	.byte	0x00, 0xf0, 0x11, 0x00


	//----- nvinfo : EIATTR_KPARAM_INFO
	.align		4
.L_9:
        /*0018*/ 	.byte	0x04, 0x17
        /*001a*/ 	.short	(.L_11 - .L_10)
.L_10:
        /*001c*/ 	.word	0x00000000
        /*0020*/ 	.short	0x0002
        /*0022*/ 	.short	0x0010
        /*0024*/ 	.byte	0x00, 0xf5, 0x21, 0x00


	//----- nvinfo : EIATTR_KPARAM_INFO
	.align		4
.L_11:
        /*0028*/ 	.byte	0x04, 0x17
        /*002a*/ 	.short	(.L_13 - .L_12)
.L_12:
        /*002c*/ 	.word	0x00000000
        /*0030*/ 	.short	0x0001
        /*0032*/ 	.short	0x0008
        /*0034*/ 	.byte	0x00, 0xf5, 0x21, 0x00


	//----- nvinfo : EIATTR_KPARAM_INFO
	.align		4
.L_13:
        /*0038*/ 	.byte	0x04, 0x17
        /*003a*/ 	.short	(.L_15 - .L_14)
.L_14:
        /*003c*/ 	.word	0x00000000
        /*0040*/ 	.short	0x0000
        /*0042*/ 	.short	0x0000
        /*0044*/ 	.byte	0x00, 0xf5, 0x21, 0x00


	//----- nvinfo : EIATTR_SPARSE_MMA_MASK
	.align		4
.L_15:
        /*0048*/ 	.byte	0x03, 0x50
        /*004a*/ 	.short	0x0000


	//----- nvinfo : EIATTR_MAXREG_COUNT
	.align		4
        /*004c*/ 	.byte	0x03, 0x1b
        /*004e*/ 	.short	0x00ff


	//----- nvinfo : EIATTR_NUM_BARRIERS
	.align		4
        /*0050*/ 	.byte	0x02, 0x4c
        /*0052*/ 	.byte	0x01
	.zero		1


	//----- nvinfo : EIATTR_MERCURY_ISA_VERSION
	.align		4
        /*0054*/ 	.byte	0x03, 0x5f
        /*0056*/ 	.short	0x0101


	//----- nvinfo : EIATTR_VRC_CTA_INIT_COUNT
	.align		4
        /*0058*/ 	.byte	0x02, 0x4a
	.zero		1
	.zero		1


	//----- nvinfo : EIATTR_EXIT_INSTR_OFFSETS
	.align		4
        /*005c*/ 	.byte	0x04, 0x1c
        /*005e*/ 	.short	(.L_17 - .L_16)


	//   ....[0]....
.L_16:
        /*0060*/ 	.word	0x000000a0


	//   ....[1]....
        /*0064*/ 	.word	0x00000d70


	//----- nvinfo : EIATTR_CBANK_PARAM_SIZE
	.align		4
.L_17:
        /*0068*/ 	.byte	0x03, 0x19
        /*006a*/ 	.short	0x001c


	//----- nvinfo : EIATTR_PARAM_CBANK
	.align		4
        /*006c*/ 	.byte	0x04, 0x0a
        /*006e*/ 	.short	(.L_19 - .L_18)
	.align		4
.L_18:
        /*0070*/ 	.word	index@(.nv.constant0._Z15MatrixMulKernelPfS_S_i)
        /*0074*/ 	.short	0x0380
        /*0076*/ 	.short	0x001c


	//----- nvinfo : EIATTR_SW_WAR
	.align		4
.L_19:
        /*0078*/ 	.byte	0x04, 0x36
        /*007a*/ 	.short	(.L_21 - .L_20)
.L_20:
        /*007c*/ 	.word	0x00000008
.L_21:


//--------------------- .nv.callgraph             --------------------------
	.section	.nv.callgraph,"",@"SHT_CUDA_CALLGRAPH"
	.align	4
	.sectionentsize	8
	.align		4
        /*0000*/ 	.word	0x00000000
	.align		4
        /*0004*/ 	.word	0xffffffff
	.align		4
        /*0008*/ 	.word	0x00000000
	.align		4
        /*000c*/ 	.word	0xfffffffe
	.align		4
        /*0010*/ 	.word	0x00000000
	.align		4
        /*0014*/ 	.word	0xfffffffd
	.align		4
        /*0018*/ 	.word	0x00000000
	.align		4
        /*001c*/ 	.word	0xfffffffc


//--------------------- .text._Z15MatrixMulKernelPfS_S_i --------------------------
	.section	.text._Z15MatrixMulKernelPfS_S_i,"ax",@progbits
	.align	128
        .global         _Z15MatrixMulKernelPfS_S_i
        .type           _Z15MatrixMulKernelPfS_S_i,@function
        .size           _Z15MatrixMulKernelPfS_S_i,(.L_x_5 - _Z15MatrixMulKernelPfS_S_i)
        .other          _Z15MatrixMulKernelPfS_S_i,@"STO_CUDA_ENTRY STV_DEFAULT"
_Z15MatrixMulKernelPfS_S_i:
.text._Z15MatrixMulKernelPfS_S_i:
[----:B------:R-:W-:Y:S01]  /*0000*/  LDC R1, c[0x0][0x37c] ;  /* 0x0000df00ff017b82 */ /* 0x000fe20000000800 */
[----:B------:R-:W0:Y:S07]  /*0010*/  S2R R5, SR_CTAID.Y ;  /* 0x0000000000057919 */ /* 0x000e2e0000002600 */
[----:B------:R-:W1:Y:S01]  /*0020*/  LDC R3, c[0x0][0x398] ;  /* 0x0000e600ff037b82 */ /* 0x000e620000000800 */
[----:B------:R-:W0:Y:S01]  /*0030*/  S2R R0, SR_TID.Y ;  /* 0x0000000000007919 */ /* 0x000e220000002200 */
[----:B------:R-:W2:Y:S01]  /*0040*/  S2R R20, SR_CTAID.X ;  /* 0x0000000000147919 */ /* 0x000ea20000002500 */
[----:B------:R-:W2:Y:S01]  /*0050*/  S2R R15, SR_TID.X ;  /* 0x00000000000f7919 */ /* 0x000ea20000002100 */
[----:B0-----:R-:W-:-:S02]  /*0060*/  LEA R2, R5, R0, 0x2 ;  /* 0x0000000005027211 */ /* 0x001fc400078e10ff */
[----:B--2---:R-:W-:-:S04]  /*0070*/  LEA R4, R20, R15, 0x2 ;  /* 0x0000000f14047211 */ /* 0x004fc800078e10ff */
[----:B------:R-:W-:-:S04]  /*0080*/  VIMNMX R6, PT, PT, R2, R4, !PT ;  /* 0x0000000402067248 */ /* 0x000fc80007fe0100 */
[----:B-1----:R-:W-:-:S13]  /*0090*/  ISETP.GE.AND P0, PT, R6, R3, PT ;  /* 0x000000030600720c */ /* 0x002fda0003f06270 */
[----:B------:R-:W-:Y:S05]  /*00a0*/  @P0 EXIT ;  /* 0x000000000000094d */ /* 0x000fea0003800000 */
[----:B------:R-:W-:Y:S01]  /*00b0*/  ISETP.GE.U32.AND P0, PT, R3, 0x4, PT ;  /* 0x000000040300780c */ /* 0x000fe20003f06070 */
[----:B------:R-:W0:Y:S01]  /*00c0*/  LDCU.64 UR4, c[0x0][0x358] ;  /* 0x00006b00ff0477ac */ /* 0x000e220008000a00 */
[----:B------:R-:W-:-:S11]  /*00d0*/  HFMA2 R24, -RZ, RZ, 0, 0 ;  /* 0x00000000ff187431 */ /* 0x000fd600000001ff */
[----:B------:R-:W-:Y:S05]  /*00e0*/  @!P0 BRA `(.L_x_0) ;  /* 0x0000000c00108947 */ /* 0x000fea0003800000 */
[----:B------:R-:W1:Y:S01]  /*00f0*/  S2R R9, SR_CgaCtaId ;  /* 0x0000000000097919 */ /* 0x000e620000008800 */
[----:B------:R-:W-:Y:S02]  /*0100*/  SHF.R.U32.HI R5, RZ, 0x2, R3 ;  /* 0x00000002ff057819 */ /* 0x000fe40000011603 */
[----:B------:R-:W-:Y:S02]  /*0110*/  MOV R6, 0x400 ;  /* 0x0000040000067802 */ /* 0x000fe40000000f00 */
[C---:B------:R-:W-:Y:S02]  /*0120*/  IADD3 R10, PT, PT, R5.reuse, -0x1, RZ ;  /* 0xffffffff050a7810 */ /* 0x040fe40007ffe0ff */
[----:B------:R-:W-:Y:S02]  /*0130*/  IADD3 R8, PT, PT, R6, 0x50, RZ ;  /* 0x0000005006087810 */ /* 0x000fe40007ffe0ff */
[----:B------:R-:W-:Y:S02]  /*0140*/  ISETP.GE.U32.AND P1, PT, R10, 0x3, PT ;  /* 0x000000030a00780c */ /* 0x000fe40003f26070 */
[----:B------:R-:W-:-:S02]  /*0150*/  LOP3.LUT P0, R23, R5, 0x3, RZ, 0xc0, !PT ;  /* 0x0000000305177812 */ /* 0x000fc4000780c0ff */
[----:B------:R-:W-:Y:S02]  /*0160*/  MOV R24, RZ ;  /* 0x000000ff00187202 */ /* 0x000fe40000000f00 */
[C---:B-1----:R-:W-:Y:S02]  /*0170*/  LEA R7, R9.reuse, R6, 0x18 ;  /* 0x0000000609077211 */ /* 0x042fe400078ec0ff */
[----:B------:R-:W-:Y:S02]  /*0180*/  LEA R8, R9, R8, 0x18 ;  /* 0x0000000809087211 */ /* 0x000fe400078ec0ff */
[----:B------:R-:W-:Y:S01]  /*0190*/  MOV R9, RZ ;  /* 0x000000ff00097202 */ /* 0x000fe20000000f00 */
[----:B------:R-:W-:Y:S01]  /*01a0*/  IMAD R6, R0, 0x14, R7 ;  /* 0x0000001400067824 */ /* 0x000fe200078e0207 */
[----:B------:R-:W-:Y:S01]  /*01b0*/  LEA R7, R15, R8, 0x2 ;  /* 0x000000080f077211 */ /* 0x000fe200078e10ff */
[----:B------:R-:W-:-:S03]  /*01c0*/  IMAD R8, R2, R3, R15 ;  /* 0x0000000302087224 */ /* 0x000fc600078e020f */
[----:B------:R-:W-:Y:S01]  /*01d0*/  LEA R10, R15, R6, 0x2 ;  /* 0x000000060f0a7211 */ /* 0x000fe200078e10ff */
[----:B------:R-:W-:Y:S01]  /*01e0*/  IMAD R11, R0, 0x14, R7 ;  /* 0x00000014000b7824 */ /* 0x000fe200078e0207 */
[----:B------:R-:W-:Y:S06]  /*01f0*/  @!P1 BRA `(.L_x_1) ;  /* 0x0000000400989947 */ /* 0x000fec0003800000 */
[C---:B------:R-:W-:Y:S01]  /*0200*/  IADD3 R12, PT, PT, R0.reuse, 0xc, RZ ;  /* 0x0000000c000c7810 */ /* 0x040fe20007ffe0ff */
[CCC-:B------:R-:W-:Y:S01]  /*0210*/  IMAD R21, R0.reuse, R3.reuse, R15.reuse ;  /* 0x0000000300157224 */ /* 0x1c0fe200078e020f */
[C---:B------:R-:W-:Y:S02]  /*0220*/  IADD3 R14, PT, PT, R0.reuse, 0x8, RZ ;  /* 0x00000008000e7810 */ /* 0x040fe40007ffe0ff */
[----:B------:R-:W-:Y:S01]  /*0230*/  IADD3 R16, PT, PT, R0, 0x4, RZ ;  /* 0x0000000400107810 */ /* 0x000fe20007ffe0ff */
[-CC-:B------:R-:W-:Y:S01]  /*0240*/  IMAD R13, R12, R3.reuse, R15.reuse ;  /* 0x000000030c0d7224 */ /* 0x180fe200078e020f */
[----:B------:R-:W-:Y:S01]  /*0250*/  LOP3.LUT R9, R5, 0x1ffffffc, RZ, 0xc0, !PT ;  /* 0x1ffffffc05097812 */ /* 0x000fe200078ec0ff */
[--C-:B------:R-:W-:Y:S01]  /*0260*/  IMAD R19, R14, R3, R15.reuse ;  /* 0x000000030e137224 */ /* 0x100fe200078e020f */
[----:B------:R-:W-:Y:S01]  /*0270*/  LEA R21, R20, R21, 0x2 ;  /* 0x0000001514157211 */ /* 0x000fe200078e10ff */
[----:B------:R-:W-:Y:S01]  /*0280*/  IMAD R15, R16, R3, R15 ;  /* 0x00000003100f7224 */ /* 0x000fe200078e020f */
[----:B------:R-:W-:-:S02]  /*0290*/  LEA R22, R20, R13, 0x2 ;  /* 0x0000000d14167211 */ /* 0x000fc400078e10ff */
[C---:B------:R-:W-:Y:S02]  /*02a0*/  LEA R19, R20.reuse, R19, 0x2 ;  /* 0x0000001314137211 */ /* 0x040fe400078e10ff */
[----:B------:R-:W-:Y:S02]  /*02b0*/  LEA R20, R20, R15, 0x2 ;  /* 0x0000000f14147211 */ /* 0x000fe400078e10ff */
[----:B------:R-:W-:Y:S02]  /*02c0*/  MOV R24, RZ ;  /* 0x000000ff00187202 */ /* 0x000fe40000000f00 */
[----:B------:R-:W-:Y:S02]  /*02d0*/  MOV R5, R8 ;  /* 0x0000000800057202 */ /* 0x000fe40000000f00 */
[----:B------:R-:W-:-:S07]  /*02e0*/  IADD3 R18, PT, PT, -R9, RZ, RZ ;  /* 0x000000ff09127210 */ /* 0x000fce0007ffe1ff */
.L_x_2:
[----:B------:R-:W1:Y:S08]  /*02f0*/  LDC.64 R14, c[0x0][0x388] ;  /* 0x0000e200ff0e7b82 */ /* 0x000e700000000a00 */
[----:B------:R-:W2:Y:S01]  /*0300*/  LDC.64 R12, c[0x0][0x390] ;  /* 0x0000e400ff0c7b82 */ /* 0x000ea20000000a00 */
[----:B-1----:R-:W-:-:S05]  /*0310*/  IMAD.WIDE R14, R5, 0x4, R14 ;  /* 0x00000004050e7825 */ /* 0x002fca00078e020e */
[----:B0-----:R-:W3:Y:S01]  /*0320*/  LDG.E R25, desc[UR4][R14.64] ;  /* 0x000000040e197981 */ /* 0x001ee2000c1e1900 */
[----:B--2---:R-:W-:-:S06]  /*0330*/  IMAD.WIDE.U32 R16, R21, 0x4, R12 ;  /* 0x0000000415107825 */ /* 0x004fcc00078e000c */
[----:B------:R-:W2:Y:S04]  /*0340*/  LDG.E R16, desc[UR4][R16.64] ;  /* 0x0000000410107981 */ /* 0x000ea8000c1e1900 */
[----:B---3--:R-:W-:Y:S04]  /*0350*/  STS [R10], R25 ;  /* 0x000000190a007388 */ /* 0x008fe80000000800 */
[----:B--2---:R-:W-:Y:S01]  /*0360*/  STS [R11], R16 ;  /* 0x000000100b007388 */ /* 0x004fe20000000800 */
[----:B------:R-:W-:Y:S06]  /*0370*/  BAR.SYNC.DEFER_BLOCKING 0x0 ;  /* 0x0000000000007b1d */ /* 0x000fec0000010000 */
[----:B------:R-:W-:Y:S04]  /*0380*/  LDS R27, [R6] ;  /* 0x00000000061b7984 */ /* 0x000fe80000000800 */
[----:B------:R-:W0:Y:S04]  /*0390*/  LDS R26, [R7] ;  /* 0x00000000071a7984 */ /* 0x000e280000000800 */
[----:B------:R-:W-:Y:S04]  /*03a0*/  LDS R29, [R6+0x4] ;  /* 0x00000400061d7984 */ /* 0x000fe80000000800 */
[----:B------:R-:W1:Y:S04]  /*03b0*/  LDS R28, [R7+0x14] ;  /* 0x00001400071c7984 */ /* 0x000e680000000800 */
[----:B------:R-:W-:Y:S04]  /*03c0*/  LDS R17, [R7+0x28] ;  /* 0x0000280007117984 */ /* 0x000fe80000000800 */
[----:B------:R-:W-:Y:S01]  /*03d0*/  LDS R16, [R7+0x3c] ;  /* 0x00003c0007107984 */ /* 0x000fe20000000800 */
[----:B0-----:R-:W-:-:S03]  /*03e0*/  FFMA R26, R27, R26, R24 ;  /* 0x0000001a1b1a7223 */ /* 0x001fc60000000018 */
[----:B------:R-:W0:Y:S04]  /*03f0*/  LDS R27, [R6+0x8] ;  /* 0x00000800061b7984 */ /* 0x000e280000000800 */
[----:B------:R-:W2:Y:S01]  /*0400*/  LDS R24, [R6+0xc] ;  /* 0x00000c0006187984 */ /* 0x000ea20000000800 */
[----:B------:R-:W-:Y:S01]  /*0410*/  BAR.SYNC.DEFER_BLOCKING 0x0 ;  /* 0x0000000000007b1d */ /* 0x000fe20000010000 */
[----:B-1----:R-:W-:-:S05]  /*0420*/  FFMA R26, R29, R28, R26 ;  /* 0x0000001c1d1a7223 */ /* 0x002fca000000001a */
[----:B------:R-:W3:Y:S01]  /*0430*/  LDG.E R25, desc[UR4][R14.64+0x10] ;  /* 0x000010040e197981 */ /* 0x000ee2000c1e1900 */
[----:B0-----:R-:W-:-:S04]  /*0440*/  FFMA R17, R27, R17, R26 ;  /* 0x000000111b117223 */ /* 0x001fc8000000001a */
[----:B--2---:R-:W-:Y:S01]  /*0450*/  FFMA R24, R24, R16, R17 ;  /* 0x0000001018187223 */ /* 0x004fe20000000011 */
[----:B------:R-:W-:-:S06]  /*0460*/  IMAD.WIDE.U32 R16, R20, 0x4, R12 ;  /* 0x0000000414107825 */ /* 0x000fcc00078e000c */
        /* <DEDUP_REMOVED lines=9> */
[----:B------:R-:W-:Y:S04]  /*0500*/  LDS R25, [R6+0xc] ;  /* 0x00000c0006197984 */ /* 0x000fe80000000800 */
[----:B------:R-:W-:Y:S01]  /*0510*/  LDS R16, [R7+0x3c] ;  /* 0x00003c0007107984 */ /* 0x000fe20000000800 */
[----:B0-----:R-:W-:-:S03]  /*0520*/  FFMA R24, R27, R26, R24 ;  /* 0x0000001a1b187223 */ /* 0x001fc60000000018 */
[----:B------:R-:W0:Y:S01]  /*0530*/  LDS R27, [R6+0x8] ;  /* 0x00000800061b7984 */ /* 0x000e220000000800 */
[----:B-1----:R-:W-:Y:S01]  /*0540*/  FFMA R24, R29, R28, R24 ;  /* 0x0000001c1d187223 */ /* 0x002fe20000000018 */
[----:B------:R-:W-:Y:S03]  /*0550*/  BAR.SYNC.DEFER_BLOCKING 0x0 ;  /* 0x0000000000007b1d */ /* 0x000fe60000010000 */
[----:B0-----:R-:W-:-:S04]  /*0560*/  FFMA R24, R27, R17, R24 ;  /* 0x000000111b187223 */ /* 0x001fc80000000018 */
[----:B------:R-:W-:Y:S01]  /*0570*/  FFMA R24, R25, R16, R24 ;  /* 0x0000001019187223 */ /* 0x000fe20000000018 */
[--C-:B------:R-:W-:Y:S01]  /*0580*/  IMAD.WIDE.U32 R16, R19, 0x4, R12.reuse ;  /* 0x0000000413107825 */ /* 0x100fe200078e000c */
[----:B------:R-:W2:Y:S05]  /*0590*/  LDG.E R25, desc[UR4][R14.64+0x20] ;  /* 0x000020040e197981 */ /* 0x000eaa000c1e1900 */
[----:B------:R-:W3:Y:S01]  /*05a0*/  LDG.E R16, desc[UR4][R16.64] ;  /* 0x0000000410107981 */ /* 0x000ee2000c1e1900 */
[----:B------:R-:W-:-:S03]  /*05b0*/  IMAD.WIDE.U32 R12, R22, 0x4, R12 ;  /* 0x00000004160c7825 */ /* 0x000fc600078e000c */
[----:B--2---:R-:W-:Y:S04]  /*05c0*/  STS [R10], R25 ;  /* 0x000000190a007388 */ /* 0x004fe80000000800 */
[----:B---3--:R-:W-:Y:S01]  /*05d0*/  STS [R11], R16 ;  /* 0x000000100b007388 */ /* 0x008fe20000000800 */
        /* <DEDUP_REMOVED lines=10> */
[----:B------:R-:W-:Y:S06]  /*0680*/  BAR.SYNC.DEFER_BLOCKING 0x0 ;  /* 0x0000000000007b1d */ /* 0x000fec0000010000 */
[----:B------:R-:W2:Y:S04]  /*0690*/  LDG.E R15, desc[UR4][R14.64+0x30] ;  /* 0x000030040e0f7981 */ /* 0x000ea8000c1e1900 */
[----:B------:R-:W3:Y:S01]  /*06a0*/  LDG.E R12, desc[UR4][R12.64] ;  /* 0x000000040c0c7981 */ /* 0x000ee2000c1e1900 */
[----:B-1----:R-:W-:-:S04]  /*06b0*/  FFMA R24, R29, R28, R24 ;  /* 0x0000001c1d187223 */ /* 0x002fc80000000018 */
[----:B0-----:R-:W-:-:S04]  /*06c0*/  FFMA R27, R27, R25, R24 ;  /* 0x000000191b1b7223 */ /* 0x001fc80000000018 */
[----:B------:R-:W-:Y:S01]  /*06d0*/  FFMA R16, R16, R17, R27 ;  /* 0x0000001110107223 */ /* 0x000fe2000000001b */
[----:B------:R-:W-:-:S04]  /*06e0*/  IADD3 R18, PT, PT, R18, 0x4, RZ ;  /* 0x0000000412127810 */ /* 0x000fc80007ffe0ff */
[----:B------:R-:W-:Y:S02]  /*06f0*/  ISETP.NE.AND P1, PT, R18, RZ, PT ;  /* 0x000000ff1200720c */ /* 0x000fe40003f25270 */
[----:B------:R-:W-:Y:S02]  /*0700*/  IADD3 R5, PT, PT, R5, 0x10, RZ ;  /* 0x0000001005057810 */ /* 0x000fe40007ffe0ff */
[C---:B------:R-:W-:Y:S02]  /*0710*/  LEA R22, R3.reuse, R22, 0x4 ;  /* 0x0000001603167211 */ /* 0x040fe400078e20ff */
[C---:B------:R-:W-:Y:S02]  /*0720*/  LEA R19, R3.reuse, R19, 0x4 ;  /* 0x0000001303137211 */ /* 0x040fe400078e20ff */
[C---:B------:R-:W-:Y:S02]  /*0730*/  LEA R20, R3.reuse, R20, 0x4 ;  /* 0x0000001403147211 */ /* 0x040fe400078e20ff */
[----:B------:R-:W-:Y:S01]  /*0740*/  LEA R21, R3, R21, 0x4 ;  /* 0x0000001503157211 */ /* 0x000fe200078e20ff */
        /* <DEDUP_REMOVED lines=8> */
[----:B------:R-:W2:Y:S04]  /*07d0*/  LDS R13, [R7+0x28] ;  /* 0x00002800070d7984 */ /* 0x000ea80000000800 */
[----:B------:R-:W-:Y:S04]  /*07e0*/  LDS R15, [R6+0xc] ;  /* 0x00000c00060f7984 */ /* 0x000fe80000000800 */
[----:B------:R-:W3:Y:S01]  /*07f0*/  LDS R12, [R7+0x3c] ;  /* 0x00003c00070c7984 */ /* 0x000ee20000000800 */
[----:B0-----:R-:W-:-:S04]  /*0800*/  FFMA R29, R29, R26, R16 ;  /* 0x0000001a1d1d7223 */ /* 0x001fc80000000010 */
[----:B-1----:R-:W-:-:S04]  /*0810*/  FFMA R24, R24, R25, R29 ;  /* 0x0000001918187223 */ /* 0x002fc8000000001d */
[----:B--2---:R-:W-:-:S04]  /*0820*/  FFMA R24, R17, R13, R24 ;  /* 0x0000000d11187223 */ /* 0x004fc80000000018 */
[----:B---3--:R-:W-:Y:S01]  /*0830*/  FFMA R24, R15, R12, R24 ;  /* 0x0000000c0f187223 */ /* 0x008fe20000000018 */
[----:B------:R-:W-:Y:S06]  /*0840*/  BAR.SYNC.DEFER_BLOCKING 0x0 ;  /* 0x0000000000007b1d */ /* 0x000fec0000010000 */
[----:B------:R-:W-:Y:S05]  /*0850*/  @P1 BRA `(.L_x_2) ;  /* 0xfffffff800a41947 */ /* 0x000fea000383ffff */
.L_x_1:
[----:B------:R-:W-:Y:S05]  /*0860*/  @!P0 BRA `(.L_x_0) ;  /* 0x0000000400308947 */ /* 0x000fea0003800000 */
[----:B------:R-:W-:Y:S02]  /*0870*/  ISETP.NE.AND P0, PT, R23, 0x1, PT ;  /* 0x000000011700780c */ /* 0x000fe40003f05270 */
[----:B------:R-:W-:-:S11]  /*0880*/  LOP3.LUT P1, RZ, R3, 0x4, RZ, 0xc0, !PT ;  /* 0x0000000403ff7812 */ /* 0x000fd6000782c0ff */
[----:B------:R-:W-:Y:S05]  /*0890*/  @!P0 BRA `(.L_x_3) ;  /* 0x0000000000bc8947 */ /* 0x000fea0003800000 */
[----:B------:R-:W1:Y:S01]  /*08a0*/  LDC.64 R12, c[0x0][0x388] ;  /* 0x0000e200ff0c7b82 */ /* 0x000e620000000a00 */
[C---:B------:R-:W-:Y:S02]  /*08b0*/  LEA R18, R9.reuse, R0, 0x2 ;  /* 0x0000000009127211 */ /* 0x040fe400078e10ff */
[----:B------:R-:W-:-:S03]  /*08c0*/  LEA R5, R9, R8, 0x2 ;  /* 0x0000000809057211 */ /* 0x000fc600078e10ff */
[----:B------:R-:W-:Y:S02]  /*08d0*/  IMAD R17, R18, R3, R4 ;  /* 0x0000000312117224 */ /* 0x000fe400078e0204 */
[----:B------:R-:W2:Y:S01]  /*08e0*/  LDC.64 R14, c[0x0][0x390] ;  /* 0x0000e400ff0e7b82 */ /* 0x000ea20000000a00 */
[----:B-1----:R-:W-:-:S05]  /*08f0*/  IMAD.WIDE R12, R5, 0x4, R12 ;  /* 0x00000004050c7825 */ /* 0x002fca00078e020c */
[----:B0-----:R-:W3:Y:S01]  /*0900*/  LDG.E R21, desc[UR4][R12.64] ;  /* 0x000000040c157981 */ /* 0x001ee2000c1e1900 */
[----:B--2---:R-:W-:-:S05]  /*0910*/  IMAD.WIDE.U32 R16, R17, 0x4, R14 ;  /* 0x0000000411107825 */ /* 0x004fca00078e000e */
[----:B------:R-:W2:Y:S01]  /*0920*/  LDG.E R22, desc[UR4][R16.64] ;  /* 0x0000000410167981 */ /* 0x000ea2000c1e1900 */
[----:B------:R-:W-:-:S05]  /*0930*/  IADD3 R18, PT, PT, R18, 0x4, RZ ;  /* 0x0000000412127810 */ /* 0x000fca0007ffe0ff */
[----:B------:R-:W-:-:S04]  /*0940*/  IMAD R5, R18, R3, R4 ;  /* 0x0000000312057224 */ /* 0x000fc800078e0204 */
[----:B------:R-:W-:Y:S01]  /*0950*/  IMAD.WIDE.U32 R14, R5, 0x4, R14 ;  /* 0x00000004050e7825 */ /* 0x000fe200078e000e */
        /* <DEDUP_REMOVED lines=11> */
[----:B------:R-:W-:Y:S06]  /*0a10*/  BAR.SYNC.DEFER_BLOCKING 0x0 ;  /* 0x0000000000007b1d */ /* 0x000fec0000010000 */
[----:B------:R0:W4:Y:S04]  /*0a20*/  LDG.E R13, desc[UR4][R12.64+0x10] ;  /* 0x000010040c0d7981 */ /* 0x000128000c1e1900 */
[----:B------:R-:W5:Y:S01]  /*0a30*/  LDG.E R14, desc[UR4][R14.64] ;  /* 0x000000040e0e7981 */ /* 0x000f62000c1e1900 */
[----:B0-----:R-:W-:-:S04]  /*0a40*/  FFMA R12, R29, R27, R24 ;  /* 0x0000001b1d0c7223 */ /* 0x001fc80000000018 */
[----:B-1----:R-:W-:-:S04]  /*0a50*/  FFMA R12, R19, R20, R12 ;  /* 0x00000014130c7223 */ /* 0x002fc8000000000c */
[----:B--2---:R-:W-:-:S04]  /*0a60*/  FFMA R12, R17, R18, R12 ;  /* 0x00000012110c7223 */ /* 0x004fc8000000000c */
[----:B---3--:R-:W-:Y:S01]  /*0a70*/  FFMA R12, R5, R16, R12 ;  /* 0x00000010050c7223 */ /* 0x008fe2000000000c */
[----:B------:R-:W-:Y:S01]  /*0a80*/  IADD3 R9, PT, PT, R9, 0x2, RZ ;  /* 0x0000000209097810 */ /* 0x000fe20007ffe0ff */
[----:B----4-:R-:W-:Y:S04]  /*0a90*/  STS [R10], R13 ;  /* 0x0000000d0a007388 */ /* 0x010fe80000000800 */
[----:B-----5:R-:W-:Y:S01]  /*0aa0*/  STS [R11], R14 ;  /* 0x0000000e0b007388 */ /* 0x020fe20000000800 */
        /* <DEDUP_REMOVED lines=14> */
.L_x_3:
[----:B------:R-:W-:Y:S05]  /*0b90*/  @!P1 BRA `(.L_x_0) ;  /* 0x0000000000649947 */ /* 0x000fea0003800000 */
[----:B------:R-:W1:Y:S01]  /*0ba0*/  LDC.64 R14, c[0x0][0x388] ;  /* 0x0000e200ff0e7b82 */ /* 0x000e620000000a00 */
[C---:B------:R-:W-:Y:S02]  /*0bb0*/  LEA R0, R9.reuse, R0, 0x2 ;  /* 0x0000000009007211 */ /* 0x040fe400078e10ff */
[----:B------:R-:W-:-:S03]  /*0bc0*/  LEA R9, R9, R8, 0x2 ;  /* 0x0000000809097211 */ /* 0x000fc600078e10ff */
[----:B------:R-:W-:Y:S02]  /*0bd0*/  IMAD R5, R0, R3, R4 ;  /* 0x0000000300057224 */ /* 0x000fe400078e0204 */
[----:B------:R-:W2:Y:S01]  /*0be0*/  LDC.64 R12, c[0x0][0x390] ;  /* 0x0000e400ff0c7b82 */ /* 0x000ea20000000a00 */
[----:B-1----:R-:W-:-:S06]  /*0bf0*/  IMAD.WIDE R14, R9, 0x4, R14 ;  /* 0x00000004090e7825 */ /* 0x002fcc00078e020e */
        /* <DEDUP_REMOVED lines=19> */
.L_x_0:
[----:B------:R-:W1:Y:S01]  /*0d30*/  LDC.64 R6, c[0x0][0x380] ;  /* 0x0000e000ff067b82 */ /* 0x000e620000000a00 */
[----:B------:R-:W-:-:S04]  /*0d40*/  IMAD R3, R2, R3, R4 ;  /* 0x0000000302037224 */ /* 0x000fc800078e0204 */
[----:B-1----:R-:W-:-:S05]  /*0d50*/  IMAD.WIDE.U32 R2, R3, 0x4, R6 ;  /* 0x0000000403027825 */ /* 0x002fca00078e0006 */
[----:B0-----:R-:W-:Y:S01]  /*0d60*/  STG.E desc[UR4][R2.64], R24 ;  /* 0x0000001802007986 */ /* 0x001fe2000c101904 */
[----:B------:R-:W-:Y:S05]  /*0d70*/  EXIT ;  /* 0x000000000000794d */ /* 0x000fea0003800000 */
.L_x_4:
[----:B------:R-:W-:-:S00]  /*0d80*/  BRA `(.L_x_4) ;  /* 0xfffffffc00fc7947 */ /* 0x000fc0000383ffff */
[----:B------:R-:W-:-:S00]  /*0d90*/  NOP ;  /* 0x0000000000007918 */ /* 0x000fc00000000000 */
        /* <DEDUP_REMOVED lines=14> */
.L_x_5:


//--------------------- .nv.shared._Z15MatrixMulKernelPfS_S_i --------------------------
	.section	.nv.shared._Z15MatrixMulKernelPfS_S_i,"aw",@nobits
	.sectionflags	@""
	.align	4
.nv.shared._Z15MatrixMulKernelPfS_S_i:
	.zero		1184


//--------------------- .nv.shared.reserved.0     --------------------------
	.section	.nv.shared.reserved.0,"aw",@nobits
	.weak		__nv_reservedSMEM_offset_0_alias
	.size		__nv_reservedSMEM_offset_0_alias, 0, 64
	.other		__nv_reservedSMEM_offset_0_alias,@"STO_CUDA_RESERVED_SHARED STV_DEFAULT"
__nv_reservedSMEM_offset_0_alias:
	.zero		0
	.zero		64


//--------------------- .nv.constant0._Z15MatrixMulKernelPfS_S_i --------------------------
	.section	.nv.constant0._Z15MatrixMulKernelPfS_S_i,"a",@progbits
	.sectionflags	@""
	.align	4
.nv.constant0._Z15MatrixMulKernelPfS_S_i:
	.zero		924


//--------------------- SYMBOLS --------------------------

	.type		.nv.reservedSmem.offset0,@object
	.size		.nv.reservedSmem.offset0,0x4
	.type		.nv.reservedSmem.cap,@object
	.size		.nv.reservedSmem.cap,0x4
